	.headerflags	@"EF_CUDA_TEXMODE_UNIFIED EF_CUDA_64BIT_ADDRESS EF_CUDA_ACCELERATORS EF_CUDA_SM90 EF_CUDA_VIRTUAL_SM(EF_CUDA_SM90)"
	.elftype	@"ET_EXEC"


//--------------------- .nv.info                  --------------------------
	.section	.nv.info,"",@"SHT_CUDA_INFO"
	.align	4


	//----- nvinfo : EIATTR_REGCOUNT
	.align		4
        /*0000*/ 	.byte	0x04, 0x2f
        /*0002*/ 	.short	(.L_3 - .L_2)
	.align		4
.L_2:
        /*0004*/ 	.word	index@(triton_poi_fused__native_batch_norm_legit_no_training_convolution_relu_5)
        /*0008*/ 	.word	0x0000002c


	//----- nvinfo : EIATTR_MIN_STACK_SIZE
	.align		4
.L_3:
        /*000c*/ 	.byte	0x04, 0x12
        /*000e*/ 	.short	(.L_5 - .L_4)
	.align		4
.L_4:
        /*0010*/ 	.word	index@(triton_poi_fused__native_batch_norm_legit_no_training_convolution_relu_5)
        /*0014*/ 	.word	0x00000000


	//----- nvinfo : EIATTR_FRAME_SIZE
	.align		4
.L_5:
        /*0018*/ 	.byte	0x04, 0x11
        /*001a*/ 	.short	(.L_7 - .L_6)
	.align		4
.L_6:
        /*001c*/ 	.word	index@(triton_poi_fused__native_batch_norm_legit_no_training_convolution_relu_5)
        /*0020*/ 	.word	0x00000000


	//----- nvinfo : EIATTR_MIN_STACK_SIZE
	.align		4
.L_7:
        /*0024*/ 	.byte	0x04, 0x12
        /*0026*/ 	.short	(.L_9 - .L_8)
	.align		4
.L_8:
        /*0028*/ 	.word	index@(triton_poi_fused__native_batch_norm_legit_no_training_convolution_relu_5)
        /*002c*/ 	.word	0x00000000
.L_9:


//--------------------- .nv.info.triton_poi_fused__native_batch_norm_legit_no_training_convolution_relu_5 --------------------------
	.section	.nv.info.triton_poi_fused__native_batch_norm_legit_no_training_convolution_relu_5,"",@"SHT_CUDA_INFO"
	.sectionflags	@""
	.align	4


	//----- nvinfo : EIATTR_CUDA_API_VERSION
	.align		4
        /*0000*/ 	.byte	0x04, 0x37
        /*0002*/ 	.short	(.L_11 - .L_10)
.L_10:
        /*0004*/ 	.word	0x0000007c


	//----- nvinfo : EIATTR_KPARAM_INFO
	.align		4
.L_11:
        /*0008*/ 	.byte	0x04, 0x17
        /*000a*/ 	.short	(.L_13 - .L_12)
.L_12:
        /*000c*/ 	.word	0x00000000
        /*0010*/ 	.short	0x0008
        /*0012*/ 	.short	0x003c
        /*0014*/ 	.byte	0x00, 0xf0, 0x11, 0x00


	//----- nvinfo : EIATTR_KPARAM_INFO
	.align		4
.L_13:
        /*0018*/ 	.byte	0x04, 0x17
        /*001a*/ 	.short	(.L_15 - .L_14)
.L_14:
        /*001c*/ 	.word	0x00000000
        /*0020*/ 	.short	0x0007
        /*0022*/ 	.short	0x0038
        /*0024*/ 	.byte	0x00, 0xf0, 0x11, 0x00


	//----- nvinfo : EIATTR_KPARAM_INFO
	.align		4
.L_15:
        /*0028*/ 	.byte	0x04, 0x17
        /*002a*/ 	.short	(.L_17 - .L_16)
.L_16:
        /*002c*/ 	.word	0x00000000
        /*0030*/ 	.short	0x0006
        /*0032*/ 	.short	0x0030
        /*0034*/ 	.byte	0x00, 0xf4, 0x21, 0x00


	//----- nvinfo : EIATTR_KPARAM_INFO
	.align		4
.L_17:
        /*0038*/ 	.byte	0x04, 0x17
        /*003a*/ 	.short	(.L_19 - .L_18)
.L_18:
        /*003c*/ 	.word	0x00000000
        /*0040*/ 	.short	0x0005
        /*0042*/ 	.short	0x0028
        /*0044*/ 	.byte	0x00, 0xf4, 0x21, 0x00


	//----- nvinfo : EIATTR_KPARAM_INFO
	.align		4
.L_19:
        /*0048*/ 	.byte	0x04, 0x17
        /*004a*/ 	.short	(.L_21 - .L_20)
.L_20:
        /*004c*/ 	.word	0x00000000
        /*0050*/ 	.short	0x0004
        /*0052*/ 	.short	0x0020
        /*0054*/ 	.byte	0x00, 0xf4, 0x21, 0x00


	//----- nvinfo : EIATTR_KPARAM_INFO
	.align		4
.L_21:
        /*0058*/ 	.byte	0x04, 0x17
        /*005a*/ 	.short	(.L_23 - .L_22)
.L_22:
        /*005c*/ 	.word	0x00000000
        /*0060*/ 	.short	0x0003
        /*0062*/ 	.short	0x0018
        /*0064*/ 	.byte	0x00, 0xf4, 0x21, 0x00


	//----- nvinfo : EIATTR_KPARAM_INFO
	.align		4
.L_23:
        /*0068*/ 	.byte	0x04, 0x17
        /*006a*/ 	.short	(.L_25 - .L_24)
.L_24:
        /*006c*/ 	.word	0x00000000
        /*0070*/ 	.short	0x0002
        /*0072*/ 	.short	0x0010
        /*0074*/ 	.byte	0x00, 0xf4, 0x21, 0x00


	//----- nvinfo : EIATTR_KPARAM_INFO
	.align		4
.L_25:
        /*0078*/ 	.byte	0x04, 0x17
        /*007a*/ 	.short	(.L_27 - .L_26)
.L_26:
        /*007c*/ 	.word	0x00000000
        /*0080*/ 	.short	0x0001
        /*0082*/ 	.short	0x0008
        /*0084*/ 	.byte	0x00, 0xf4, 0x21, 0x00


	//----- nvinfo : EIATTR_KPARAM_INFO
	.align		4
.L_27:
        /*0088*/ 	.byte	0x04, 0x17
        /*008a*/ 	.short	(.L_29 - .L_28)
.L_28:
        /*008c*/ 	.word	0x00000000
        /*0090*/ 	.short	0x0000
        /*0092*/ 	.short	0x0000
        /*0094*/ 	.byte	0x00, 0xf4, 0x21, 0x00


	//----- nvinfo : EIATTR_SPARSE_MMA_MASK
	.align		4
.L_29:
        /*0098*/ 	.byte	0x03, 0x50
        /*009a*/ 	.short	0x0000


	//----- nvinfo : EIATTR_MAXREG_COUNT
	.align		4
        /*009c*/ 	.byte	0x03, 0x1b
        /*009e*/ 	.short	0x00ff


	//----- nvinfo : EIATTR_EXIT_INSTR_OFFSETS
	.align		4
        /*00a0*/ 	.byte	0x04, 0x1c
        /*00a2*/ 	.short	(.L_31 - .L_30)


	//   ....[0]....
.L_30:
        /*00a4*/ 	.word	0x00001170


	//   ....[1]....
        /*00a8*/ 	.word	0x00001190


	//----- nvinfo : EIATTR_REQNTID
	.align		4
.L_31:
        /*00ac*/ 	.byte	0x04, 0x10
        /*00ae*/ 	.short	(.L_33 - .L_32)
.L_32:
        /*00b0*/ 	.word	0x00000100
        /*00b4*/ 	.word	0x00000001
        /*00b8*/ 	.word	0x00000001


	//----- nvinfo : EIATTR_CBANK_PARAM_SIZE
	.align		4
.L_33:
        /*00bc*/ 	.byte	0x03, 0x19
        /*00be*/ 	.short	0x0040


	//----- nvinfo : EIATTR_PARAM_CBANK
	.align		4
        /*00c0*/ 	.byte	0x04, 0x0a
        /*00c2*/ 	.short	(.L_35 - .L_34)
	.align		4
.L_34:
        /*00c4*/ 	.word	index@(.nv.constant0.triton_poi_fused__native_batch_norm_legit_no_training_convolution_relu_5)
        /*00c8*/ 	.short	0x0210
        /*00ca*/ 	.short	0x0040


	//----- nvinfo : EIATTR_SW_WAR
	.align		4
.L_35:
        /*00cc*/ 	.byte	0x04, 0x36
        /*00ce*/ 	.short	(.L_37 - .L_36)
.L_36:
        /*00d0*/ 	.word	0x00000008
.L_37:


//--------------------- .nv.callgraph             --------------------------
	.section	.nv.callgraph,"",@"SHT_CUDA_CALLGRAPH"
	.align	4
	.sectionentsize	8
	.align		4
        /*0000*/ 	.word	0x00000000
	.align		4
        /*0004*/ 	.word	0xffffffff
	.align		4
        /*0008*/ 	.word	0x00000000
	.align		4
        /*000c*/ 	.word	0xfffffffe
	.align		4
        /*0010*/ 	.word	0x00000000
	.align		4
        /*0014*/ 	.word	0xfffffffd
	.align		4
        /*0018*/ 	.word	0x00000000
	.align		4
        /*001c*/ 	.word	0xfffffffc


//--------------------- .nv.constant4             --------------------------
	.section	.nv.constant4,"a",@progbits
	.align	8
	.align		8
.nv.constant4:
        /*0000*/ 	.dword	_$_str
	.align		8
        /*0008*/ 	.dword	_$_str_$_2


//--------------------- .text.triton_poi_fused__native_batch_norm_legit_no_training_convolution_relu_5 --------------------------
	.section	.text.triton_poi_fused__native_batch_norm_legit_no_training_convolution_relu_5,"ax",@progbits
	.sectionflags	@"SHF_BARRIERS=1"
	.align	128
        .global         triton_poi_fused__native_batch_norm_legit_no_training_convolution_relu_5
        .type           triton_poi_fused__native_batch_norm_legit_no_training_convolution_relu_5,@function
        .size           triton_poi_fused__native_batch_norm_legit_no_training_convolution_relu_5,(.L_x_1 - triton_poi_fused__native_batch_norm_legit_no_training_convolution_relu_5)
        .other          triton_poi_fused__native_batch_norm_legit_no_training_convolution_relu_5,@"STO_CUDA_ENTRY STV_DEFAULT"
triton_poi_fused__native_batch_norm_legit_no_training_convolution_relu_5:
.text.triton_poi_fused__native_batch_norm_legit_no_training_convolution_relu_5:
[----:B------:R-:W0:Y:S01]  /*0000*/  LDC R1, c[0x0][0x28] ;  /* 0x00000a00ff017b82 */ /* 0x000e220000000800 */
[----:B------:R-:W1:Y:S07]  /*0010*/  S2R R0, SR_CTAID.Y ;  /* 0x0000000000007919 */ /* 0x000e6e0000002600 */
[----:B------:R-:W2:Y:S01]  /*0020*/  LDC.64 R14, c[0x0][0x220] ;  /* 0x00008800ff0e7b82 */ /* 0x000ea20000000a00 */
[----:B------:R-:W-:Y:S01]  /*0030*/  ULDC.64 UR6, c[0x0][0x208] ;  /* 0x0000820000067ab9 */ /* 0x000fe20000000a00 */
[----:B------:R-:W-:Y:S01]  /*0040*/  CS2R R6, SRZ ;  /* 0x0000000000067805 */ /* 0x000fe2000001ff00 */
[----:B------:R-:W3:Y:S01]  /*0050*/  S2R R2, SR_TID.X ;  /* 0x0000000000027919 */ /* 0x000ee20000002100 */
[----:B------:R-:W-:-:S02]  /*0060*/  CS2R R8, SRZ ;  /* 0x0000000000087805 */ /* 0x000fc4000001ff00 */
[----:B------:R-:W-:Y:S01]  /*0070*/  CS2R R10, SRZ ;  /* 0x00000000000a7805 */ /* 0x000fe2000001ff00 */
[----:B------:R-:W4:Y:S01]  /*0080*/  S2R R36, SR_CTAID.X ;  /* 0x0000000000247919 */ /* 0x000f220000002500 */
[----:B------:R-:W5:Y:S08]  /*0090*/  LDC.64 R30, c[0x0][0x210] ;  /* 0x00008400ff1e7b82 */ /* 0x000f700000000a00 */
[----:B------:R-:W5:Y:S01]  /*00a0*/  LDC.64 R22, c[0x0][0x218] ;  /* 0x00008600ff167b82 */ /* 0x000f620000000a00 */
[----:B-1----:R-:W-:Y:S01]  /*00b0*/  IMAD.SHL.U32 R34, R0, 0x40, RZ ;  /* 0x0000004000227824 */ /* 0x002fe200078e00ff */
[----:B------:R-:W-:Y:S01]  /*00c0*/  SHF.R.S32.HI R3, RZ, 0x19, R0 ;  /* 0x00000019ff037819 */ /* 0x000fe20000011400 */
[----:B---3--:R-:W-:-:S03]  /*00d0*/  IMAD.SHL.U32 R35, R2, 0x4, RZ ;  /* 0x0000000402237824 */ /* 0x008fc600078e00ff */
[----:B------:R-:W-:Y:S02]  /*00e0*/  SGXT R3, R3, 0x1 ;  /* 0x000000010303781a */ /* 0x000fe40000000200 */
[----:B------:R-:W-:Y:S01]  /*00f0*/  SHF.R.U32.HI R33, RZ, 0x4, R2 ;  /* 0x00000004ff217819 */ /* 0x000fe20000011602 */
[----:B----4-:R-:W-:Y:S01]  /*0100*/  IMAD.SHL.U32 R36, R36, 0x40, RZ ;  /* 0x0000004024247824 */ /* 0x010fe200078e00ff */
[----:B------:R-:W-:Y:S02]  /*0110*/  LOP3.LUT R28, R34, 0x3c, R35, 0xf8, !PT ;  /* 0x0000003c221c7812 */ /* 0x000fe400078ef823 */
[----:B------:R-:W-:Y:S02]  /*0120*/  SGXT.U32 R33, R33, 0x4 ;  /* 0x000000042121781a */ /* 0x000fe40000000000 */
[----:B------:R-:W-:Y:S02]  /*0130*/  LEA.HI R3, R3, R28, RZ, 0x8 ;  /* 0x0000001c03037211 */ /* 0x000fe400078f40ff */
[----:B------:R-:W-:-:S02]  /*0140*/  LOP3.LUT R32, R36, R33, RZ, 0xfc, !PT ;  /* 0x0000002124207212 */ /* 0x000fc400078efcff */
[C---:B------:R-:W-:Y:S01]  /*0150*/  LOP3.LUT R5, R3.reuse, 0xffffff00, RZ, 0xc0, !PT ;  /* 0xffffff0003057812 */ /* 0x040fe200078ec0ff */
[----:B------:R-:W-:Y:S01]  /*0160*/  IMAD.SHL.U32 R3, R3, 0x40, RZ ;  /* 0x0000004003037824 */ /* 0x000fe200078e00ff */
[----:B------:R-:W-:Y:S02]  /*0170*/  LOP3.LUT R0, R36, 0x10, R33, 0xfe, !PT ;  /* 0x0000001024007812 */ /* 0x000fe400078efe21 */
[----:B------:R-:W-:Y:S02]  /*0180*/  IADD3 R28, R28, -R5, RZ ;  /* 0x800000051c1c7210 */ /* 0x000fe40007ffe0ff */
[----:B------:R-:W-:Y:S02]  /*0190*/  CS2R R4, SRZ ;  /* 0x0000000000047805 */ /* 0x000fe4000001ff00 */
[----:B------:R-:W-:Y:S02]  /*01a0*/  LOP3.LUT R3, R3, 0xffffc000, RZ, 0xc0, !PT ;  /* 0xffffc00003037812 */ /* 0x000fe400078ec0ff */
[----:B------:R-:W-:Y:S01]  /*01b0*/  ISETP.GE.AND P3, PT, R32, 0x40, PT ;  /* 0x000000402000780c */ /* 0x000fe20003f66270 */
[----:B--2---:R-:W-:Y:S01]  /*01c0*/  IMAD.WIDE R24, R28, 0x4, R14 ;  /* 0x000000041c187825 */ /* 0x004fe200078e020e */
[----:B------:R-:W-:-:S02]  /*01d0*/  IADD3 R3, R28, R3, RZ ;  /* 0x000000031c037210 */ /* 0x000fc40007ffe0ff */
[----:B------:R-:W-:Y:S02]  /*01e0*/  ISETP.GE.AND P2, PT, R0, 0x40, PT ;  /* 0x000000400000780c */ /* 0x000fe40003f46270 */
[----:B------:R-:W-:Y:S01]  /*01f0*/  LOP3.LUT R2, R36, 0x20, R33, 0xfe, !PT ;  /* 0x0000002024027812 */ /* 0x000fe200078efe21 */
[----:B------:R-:W2:Y:S01]  /*0200*/  LDG.E.EL.128 R24, desc[UR6][R24.64] ;  /* 0x0000000618187981 */ /* 0x000ea2000c2e1d00 */
[----:B------:R-:W-:Y:S01]  /*0210*/  LOP3.LUT R20, R36, 0x30, R33, 0xfe, !PT ;  /* 0x0000003024147812 */ /* 0x000fe200078efe21 */
[--C-:B------:R-:W-:Y:S02]  /*0220*/  IMAD R32, R32, 0x100, R3.reuse ;  /* 0x0000010020207824 */ /* 0x100fe400078e0203 */
[----:B------:R-:W-:Y:S01]  /*0230*/  IMAD R0, R0, 0x100, R3 ;  /* 0x0000010000007824 */ /* 0x000fe200078e0203 */
[----:B------:R-:W-:Y:S01]  /*0240*/  ISETP.GE.AND P1, PT, R2, 0x40, PT ;  /* 0x000000400200780c */ /* 0x000fe20003f26270 */
[----:B-----5:R-:W-:Y:S01]  /*0250*/  IMAD.WIDE R16, R32, 0x4, R30 ;  /* 0x0000000420107825 */ /* 0x020fe200078e021e */
[----:B------:R-:W-:-:S02]  /*0260*/  ISETP.GE.AND P0, PT, R20, 0x40, PT ;  /* 0x000000401400780c */ /* 0x000fc40003f06270 */
[----:B------:R-:W-:Y:S01]  /*0270*/  LEA R2, R2, R3, 0x8 ;  /* 0x0000000302027211 */ /* 0x000fe200078e40ff */
[----:B------:R-:W-:Y:S01]  /*0280*/  IMAD.WIDE R18, R0, 0x4, R30 ;  /* 0x0000000400127825 */ /* 0x000fe200078e021e */
[----:B------:R1:W3:Y:S01]  /*0290*/  @!P3 LDG.E.EL.128 R4, desc[UR6][R16.64] ;  /* 0x000000061004b981 */ /* 0x0002e2000c2e1d00 */
[----:B------:R-:W-:Y:S02]  /*02a0*/  CS2R R12, SRZ ;  /* 0x00000000000c7805 */ /* 0x000fe4000001ff00 */
[----:B------:R-:W-:Y:S01]  /*02b0*/  IMAD R3, R20, 0x100, R3 ;  /* 0x0000010014037824 */ /* 0x000fe200078e0203 */
[----:B------:R4:W5:Y:S01]  /*02c0*/  @!P2 LDG.E.EL.128 R8, desc[UR6][R18.64] ;  /* 0x000000061208a981 */ /* 0x000962000c2e1d00 */
[----:B------:R-:W-:Y:S01]  /*02d0*/  CS2R R14, SRZ ;  /* 0x00000000000e7805 */ /* 0x000fe2000001ff00 */
[----:B0-----:R-:W-:-:S04]  /*02e0*/  IMAD.WIDE R22, R28, 0x4, R22 ;  /* 0x000000041c167825 */ /* 0x001fc800078e0216 */
[--C-:B------:R-:W-:Y:S01]  /*02f0*/  IMAD.WIDE R38, R2, 0x4, R30.reuse ;  /* 0x0000000402267825 */ /* 0x100fe200078e021e */
[----:B-1----:R-:W-:Y:S01]  /*0300*/  CS2R R16, SRZ ;  /* 0x0000000000107805 */ /* 0x002fe2000001ff00 */
[----:B------:R-:W3:Y:S01]  /*0310*/  LDG.E.EL.128 R20, desc[UR6][R22.64] ;  /* 0x0000000616147981 */ /* 0x000ee2000c2e1d00 */
[----:B----4-:R-:W-:Y:S01]  /*0320*/  CS2R R18, SRZ ;  /* 0x0000000000127805 */ /* 0x010fe2000001ff00 */
[----:B------:R-:W-:Y:S02]  /*0330*/  IMAD.WIDE R30, R3, 0x4, R30 ;  /* 0x00000004031e7825 */ /* 0x000fe400078e021e */
[----:B------:R0:W4:Y:S04]  /*0340*/  @!P1 LDG.E.EL.128 R12, desc[UR6][R38.64] ;  /* 0x00000006260c9981 */ /* 0x000128000c2e1d00 */
[----:B------:R-:W4:Y:S01]  /*0350*/  @!P0 LDG.E.EL.128 R16, desc[UR6][R30.64] ;  /* 0x000000061e108981 */ /* 0x000f22000c2e1d00 */
[----:B0-----:R-:W0:Y:S02]  /*0360*/  LDC.64 R38, c[0x0][0x228] ;  /* 0x00008a00ff267b82 */ /* 0x001e240000000a00 */
[----:B0-----:R-:W-:-:S04]  /*0370*/  IMAD.WIDE R38, R28, 0x4, R38 ;  /* 0x000000041c267825 */ /* 0x001fc800078e0226 */
[----:B--2---:R-:W-:Y:S01]  /*0380*/  FADD R24, R24, 9.9999997473787516356e-06 ;  /* 0x3727c5ac18187421 */ /* 0x004fe20000000000 */
[----:B------:R-:W-:-:S05]  /*0390*/  FADD R25, R25, 9.9999997473787516356e-06 ;  /* 0x3727c5ac19197421 */ /* 0x000fca0000000000 */
[----:B------:R-:W0:Y:S01]  /*03a0*/  MUFU.SQRT R24, R24 ;  /* 0x0000001800187308 */ /* 0x000e220000002000 */
[----:B------:R-:W-:-:S07]  /*03b0*/  FADD R29, R26, 9.9999997473787516356e-06 ;  /* 0x3727c5ac1a1d7421 */ /* 0x000fce0000000000 */
[----:B------:R-:W1:Y:S01]  /*03c0*/  MUFU.SQRT R25, R25 ;  /* 0x0000001900197308 */ /* 0x000e620000002000 */
[----:B0-----:R-:W-:-:S07]  /*03d0*/  FSETP.GT.AND P5, PT, R24, 8.50705917302346158658e+37, PT ;  /* 0x7e8000001800780b */ /* 0x001fce0003fa4000 */
[----:B------:R-:W0:Y:S01]  /*03e0*/  MUFU.SQRT R29, R29 ;  /* 0x0000001d001d7308 */ /* 0x000e220000002000 */
[C---:B---3--:R-:W-:Y:S01]  /*03f0*/  FADD R4, -R20.reuse, R4 ;  /* 0x0000000414047221 */ /* 0x048fe20000000100 */
[----:B-----5:R-:W-:Y:S01]  /*0400*/  FADD R26, -R20, R8 ;  /* 0x00000008141a7221 */ /* 0x020fe20000000100 */
[----:B------:R-:W-:Y:S01]  /*0410*/  FSETP.GEU.AND P4, PT, R24, 1.175494350822287508e-38, PT ;  /* 0x008000001800780b */ /* 0x000fe20003f8e000 */
[C---:B----4-:R-:W-:Y:S01]  /*0420*/  FADD R12, -R20.reuse, R12 ;  /* 0x0000000c140c7221 */ /* 0x050fe20000000100 */
[C---:B------:R-:W-:Y:S01]  /*0430*/  FADD R8, -R21.reuse, R5 ;  /* 0x0000000515087221 */ /* 0x040fe20000000100 */
[C---:B------:R-:W-:Y:S01]  /*0440*/  FADD R13, -R21.reuse, R13 ;  /* 0x0000000d150d7221 */ /* 0x040fe20000000100 */
[----:B------:R-:W-:Y:S01]  /*0450*/  FADD R20, -R20, R16 ;  /* 0x0000001014147221 */ /* 0x000fe20000000100 */
[C---:B------:R-:W-:Y:S01]  /*0460*/  FADD R16, -R21.reuse, R9 ;  /* 0x0000000915107221 */ /* 0x040fe20000000100 */
[----:B------:R-:W-:Y:S01]  /*0470*/  FADD R17, -R21, R17 ;  /* 0x0000001115117221 */ /* 0x000fe20000000100 */
[----:B------:R-:W-:-:S02]  /*0480*/  IMAD.MOV.U32 R5, RZ, RZ, 0x3e800000 ;  /* 0x3e800000ff057424 */ /* 0x000fc400078e00ff */
[----:B------:R-:W-:Y:S01]  /*0490*/  FADD R21, R27, 9.9999997473787516356e-06 ;  /* 0x3727c5ac1b157421 */ /* 0x000fe20000000000 */
[----:B-1----:R-:W-:Y:S01]  /*04a0*/  FSETP.GT.AND P6, PT, R25, 8.50705917302346158658e+37, PT ;  /* 0x7e8000001900780b */ /* 0x002fe20003fc4000 */
[----:B------:R-:W-:Y:S01]  /*04b0*/  @P5 FMUL R24, R24, 0.25 ;  /* 0x3e80000018185820 */ /* 0x000fe20000400000 */
[----:B------:R-:W-:-:S03]  /*04c0*/  FSEL R37, R5, 1, P5 ;  /* 0x3f80000005257808 */ /* 0x000fc60002800000 */
[----:B------:R-:W1:Y:S01]  /*04d0*/  MUFU.SQRT R21, R21 ;  /* 0x0000001500157308 */ /* 0x000e620000002000 */
[----:B------:R-:W-:Y:S01]  /*04e0*/  FSETP.GEU.AND P5, PT, R25, 1.175494350822287508e-38, PT ;  /* 0x008000001900780b */ /* 0x000fe20003fae000 */
[----:B------:R-:W-:Y:S01]  /*04f0*/  @!P4 FMUL R24, R24, 16777216 ;  /* 0x4b8000001818c820 */ /* 0x000fe20000400000 */
[----:B------:R-:W-:Y:S01]  /*0500*/  @!P4 FMUL R37, R37, 16777216 ;  /* 0x4b8000002525c820 */ /* 0x000fe20000400000 */
[----:B0-----:R-:W-:Y:S01]  /*0510*/  FSETP.GT.AND P4, PT, R29, 8.50705917302346158658e+37, PT ;  /* 0x7e8000001d00780b */ /* 0x001fe20003f84000 */
[C---:B------:R-:W-:Y:S01]  /*0520*/  FADD R27, -R22.reuse, R10 ;  /* 0x0000000a161b7221 */ /* 0x040fe20000000100 */
[----:B------:R-:W-:Y:S01]  /*0530*/  FADD R10, -R22, R14 ;  /* 0x0000000e160a7221 */ /* 0x000fe20000000100 */
[----:B------:R-:W-:Y:S01]  /*0540*/  FSEL R14, R5, 1, P6 ;  /* 0x3f800000050e7808 */ /* 0x000fe20003000000 */
[----:B------:R-:W-:Y:S01]  /*0550*/  @P6 FMUL R25, R25, 0.25 ;  /* 0x3e80000019196820 */ /* 0x000fe20000400000 */
[----:B------:R-:W-:-:S05]  /*0560*/  FSETP.GEU.AND P6, PT, R29, 1.175494350822287508e-38, PT ;  /* 0x008000001d00780b */ /* 0x000fca0003fce000 */
[----:B------:R-:W-:Y:S01]  /*0570*/  @!P5 FMUL R25, R25, 16777216 ;  /* 0x4b8000001919d820 */ /* 0x000fe20000400000 */
[----:B------:R-:W-:Y:S01]  /*0580*/  @!P5 FMUL R14, R14, 16777216 ;  /* 0x4b8000000e0ed820 */ /* 0x000fe20000400000 */
[----:B-1----:R-:W-:Y:S01]  /*0590*/  FSETP.GT.AND P5, PT, R21, 8.50705917302346158658e+37, PT ;  /* 0x7e8000001500780b */ /* 0x002fe20003fa4000 */
[----:B------:R-:W-:Y:S01]  /*05a0*/  @P4 FMUL R29, R29, 0.25 ;  /* 0x3e8000001d1d4820 */ /* 0x000fe20000400000 */
[----:B------:R-:W-:Y:S02]  /*05b0*/  FSEL R9, R5, 1, P4 ;  /* 0x3f80000005097808 */ /* 0x000fe40002000000 */
[----:B------:R-:W-:-:S09]  /*05c0*/  FSETP.GEU.AND P4, PT, R21, 1.175494350822287508e-38, PT ;  /* 0x008000001500780b */ /* 0x000fd20003f8e000 */
[----:B------:R-:W-:-:S04]  /*05d0*/  @P5 FMUL R21, R21, 0.25 ;  /* 0x3e80000015155820 */ /* 0x000fc80000400000 */
[----:B------:R-:W-:Y:S01]  /*05e0*/  @!P4 FMUL R21, R21, 16777216 ;  /* 0x4b8000001515c820 */ /* 0x000fe20000400000 */
[----:B------:R-:W-:-:S05]  /*05f0*/  FSEL R30, R5, 1, P5 ;  /* 0x3f800000051e7808 */ /* 0x000fca0002800000 */
[----:B------:R-:W0:Y:S01]  /*0600*/  MUFU.RCP R21, R21 ;  /* 0x0000001500157308 */ /* 0x000e220000001000 */
[----:B------:R-:W-:Y:S01]  /*0610*/  @!P4 FMUL R30, R30, 16777216 ;  /* 0x4b8000001e1ec820 */ /* 0x000fe20000400000 */
[----:B------:R-:W-:Y:S01]  /*0620*/  @!P6 FMUL R29, R29, 16777216 ;  /* 0x4b8000001d1de820 */ /* 0x000fe20000400000 */
[C---:B------:R-:W-:Y:S01]  /*0630*/  FADD R6, -R22.reuse, R6 ;  /* 0x0000000616067221 */ /* 0x040fe20000000100 */
[----:B------:R-:W-:Y:S01]  /*0640*/  FADD R18, -R22, R18 ;  /* 0x0000001216127221 */ /* 0x000fe20000000100 */
[----:B0-----:R-:W-:Y:S02]  /*0650*/  FMUL R5, R21, R30 ;  /* 0x0000001e15057220 */ /* 0x001fe40000400000 */
[----:B------:R-:W0:Y:S01]  /*0660*/  LDC.64 R30, c[0x0][0x230] ;  /* 0x00008c00ff1e7b82 */ /* 0x000e220000000a00 */
[----:B------:R-:W1:Y:S08]  /*0670*/  MUFU.RCP R24, R24 ;  /* 0x0000001800187308 */ /* 0x000e700000001000 */
[----:B------:R-:W2:Y:S08]  /*0680*/  MUFU.RCP R25, R25 ;  /* 0x0000001900197308 */ /* 0x000eb00000001000 */
[----:B------:R3:W4:Y:S01]  /*0690*/  MUFU.RCP R22, R29 ;  /* 0x0000001d00167308 */ /* 0x0007220000001000 */
[----:B------:R-:W-:Y:S01]  /*06a0*/  @!P6 FMUL R9, R9, 16777216 ;  /* 0x4b8000000909e820 */ /* 0x000fe20000400000 */
[----:B-1----:R-:W-:Y:S01]  /*06b0*/  FMUL R37, R24, R37 ;  /* 0x0000002518257220 */ /* 0x002fe20000400000 */
[----:B--2---:R-:W-:Y:S01]  /*06c0*/  FMUL R14, R25, R14 ;  /* 0x0000000e190e7220 */ /* 0x004fe20000400000 */
[----:B0-----:R-:W-:-:S04]  /*06d0*/  IMAD.WIDE R30, R28, 0x4, R30 ;  /* 0x000000041c1e7825 */ /* 0x001fc800078e021e */
[C---:B------:R-:W-:Y:S01]  /*06e0*/  FMUL R21, R37.reuse, R12 ;  /* 0x0000000c25157220 */ /* 0x040fe20000400000 */
[C---:B------:R-:W-:Y:S01]  /*06f0*/  FMUL R12, R37.reuse, R26 ;  /* 0x0000001a250c7220 */ /* 0x040fe20000400000 */
[C---:B------:R-:W-:Y:S01]  /*0700*/  FMUL R4, R37.reuse, R4 ;  /* 0x0000000425047220 */ /* 0x040fe20000400000 */
[----:B---3--:R-:W2:Y:S01]  /*0710*/  LDG.E.EL.128 R28, desc[UR6][R30.64] ;  /* 0x000000061e1c7981 */ /* 0x008ea2000c2e1d00 */
[----:B----4-:R-:W-:Y:S01]  /*0720*/  FMUL R25, R22, R9 ;  /* 0x0000000916197220 */ /* 0x010fe20000400000 */
[----:B------:R-:W-:Y:S01]  /*0730*/  FMUL R9, R37, R20 ;  /* 0x0000001425097220 */ /* 0x000fe20000400000 */
[C---:B------:R-:W-:Y:S01]  /*0740*/  FMUL R20, R14.reuse, R17 ;  /* 0x000000110e147220 */ /* 0x040fe20000400000 */
[C---:B------:R-:W-:Y:S01]  /*0750*/  FMUL R22, R14.reuse, R13 ;  /* 0x0000000d0e167220 */ /* 0x040fe20000400000 */
[C---:B------:R-:W-:Y:S01]  /*0760*/  FMUL R13, R14.reuse, R16 ;  /* 0x000000100e0d7220 */ /* 0x040fe20000400000 */
[----:B------:R-:W-:Y:S01]  /*0770*/  FMUL R17, R14, R8 ;  /* 0x000000080e117220 */ /* 0x000fe20000400000 */
[C---:B------:R-:W-:Y:S01]  /*0780*/  FMUL R37, R25.reuse, R18 ;  /* 0x0000001219257220 */ /* 0x040fe20000400000 */
[C---:B------:R-:W-:Y:S01]  /*0790*/  FMUL R10, R25.reuse, R10 ;  /* 0x0000000a190a7220 */ /* 0x040fe20000400000 */
[C---:B------:R-:W-:Y:S01]  /*07a0*/  FMUL R14, R25.reuse, R27 ;  /* 0x0000001b190e7220 */ /* 0x040fe20000400000 */
[----:B------:R-:W-:-:S02]  /*07b0*/  FMUL R18, R25, R6 ;  /* 0x0000000619127220 */ /* 0x000fc40000400000 */
[----:B------:R0:W2:Y:S01]  /*07c0*/  LDG.E.EL.128 R24, desc[UR6][R38.64] ;  /* 0x0000000626187981 */ /* 0x0000a2000c2e1d00 */
[----:B------:R-:W1:Y:S01]  /*07d0*/  S2R R6, SR_TID.X ;  /* 0x0000000000067919 */ /* 0x000e620000002100 */
[----:B------:R-:W3:Y:S01]  /*07e0*/  S2UR UR5, SR_CgaCtaId ;  /* 0x00000000000579c3 */ /* 0x000ee20000008800 */
[----:B------:R-:W-:Y:S02]  /*07f0*/  UMOV UR4, 0x400 ;  /* 0x0000040000047882 */ /* 0x000fe40000000000 */
[----:B---3--:R-:W-:Y:S01]  /*0800*/  UPRMT UR4, UR5, 0x654, UR4 ;  /* 0x0000065405047896 */ /* 0x008fe20008000004 */
[----:B0-----:R-:W-:Y:S01]  /*0810*/  LOP3.LUT R38, R34, 0x10, R33, 0xfe, !PT ;  /* 0x0000001022267812 */ /* 0x001fe200078efe21 */
[----:B--2---:R-:W-:Y:S01]  /*0820*/  FFMA R8, R24, R21, R28 ;  /* 0x0000001518087223 */ /* 0x004fe2000000001c */
[----:B------:R-:W-:Y:S01]  /*0830*/  FFMA R21, R25, R20, R29 ;  /* 0x0000001419157223 */ /* 0x000fe2000000001d */
[----:B-1----:R-:W-:Y:S01]  /*0840*/  SHF.L.U32 R20, R6, 0x8, RZ ;  /* 0x0000000806147819 */ /* 0x002fe200000006ff */
[C-C-:B------:R-:W-:Y:S01]  /*0850*/  FFMA R18, R26.reuse, R18, R30.reuse ;  /* 0x000000121a127223 */ /* 0x140fe2000000001e */
[C-C-:B------:R-:W-:Y:S01]  /*0860*/  FFMA R14, R26.reuse, R14, R30.reuse ;  /* 0x0000000e1a0e7223 */ /* 0x140fe2000000001e */
[C-C-:B------:R-:W-:Y:S01]  /*0870*/  FFMA R10, R26.reuse, R10, R30.reuse ;  /* 0x0000000a1a0a7223 */ /* 0x140fe2000000001e */
[----:B------:R-:W-:Y:S01]  /*0880*/  FFMA R37, R26, R37, R30 ;  /* 0x000000251a257223 */ /* 0x000fe2000000001e */
[----:B------:R-:W-:Y:S01]  /*0890*/  FADD R30, -R23, R19 ;  /* 0x00000013171e7221 */ /* 0x000fe20000000100 */
[----:B------:R-:W-:Y:S01]  /*08a0*/  LOP3.LUT R20, R20, 0xf00, RZ, 0xc0, !PT ;  /* 0x00000f0014147812 */ /* 0x000fe200078ec0ff */
[C-C-:B------:R-:W-:Y:S01]  /*08b0*/  FFMA R16, R24.reuse, R4, R28.reuse ;  /* 0x0000000418107223 */ /* 0x140fe2000000001c */
[C-C-:B------:R-:W-:Y:S01]  /*08c0*/  FFMA R4, R24.reuse, R9, R28.reuse ;  /* 0x0000000918047223 */ /* 0x140fe2000000001c */
[----:B------:R-:W-:Y:S01]  /*08d0*/  FMUL R30, R5, R30 ;  /* 0x0000001e051e7220 */ /* 0x000fe20000400000 */
[----:B------:R-:W-:Y:S01]  /*08e0*/  FFMA R12, R24, R12, R28 ;  /* 0x0000000c180c7223 */ /* 0x000fe2000000001c */
[C-C-:B------:R-:W-:Y:S01]  /*08f0*/  FFMA R17, R25.reuse, R17, R29.reuse ;  /* 0x0000001119117223 */ /* 0x140fe2000000001d */
[C-C-:B------:R-:W-:Y:S01]  /*0900*/  FFMA R13, R25.reuse, R13, R29.reuse ;  /* 0x0000000d190d7223 */ /* 0x140fe2000000001d */
[----:B------:R-:W-:Y:S01]  /*0910*/  FFMA R9, R25, R22, R29 ;  /* 0x0000001619097223 */ /* 0x000fe2000000001d */
[----:B------:R-:W-:-:S02]  /*0920*/  LOP3.LUT R26, R20, R33, RZ, 0xfc, !PT ;  /* 0x00000021141a7212 */ /* 0x000fc400078efcff */
[C---:B------:R-:W-:Y:S02]  /*0930*/  LOP3.LUT R22, R20.reuse, 0x40, RZ, 0xfc, !PT ;  /* 0x0000004014167812 */ /* 0x040fe400078efcff */
[C---:B------:R-:W-:Y:S02]  /*0940*/  LOP3.LUT R24, R20.reuse, 0x80, RZ, 0xfc, !PT ;  /* 0x0000008014187812 */ /* 0x040fe400078efcff */
[C---:B------:R-:W-:Y:S02]  /*0950*/  LOP3.LUT R28, R20.reuse, 0xc0, RZ, 0xfc, !PT ;  /* 0x000000c0141c7812 */ /* 0x040fe400078efcff */
[----:B------:R-:W-:Y:S01]  /*0960*/  LEA.HI R29, R20, UR4, RZ, 0x1c ;  /* 0x00000004141d7c11 */ /* 0x000fe2000f8fe0ff */
[----:B------:R-:W-:Y:S01]  /*0970*/  FADD R20, -R23, R15 ;  /* 0x0000000f17147221 */ /* 0x000fe20000000100 */
[----:B------:R-:W-:Y:S01]  /*0980*/  FFMA R30, R27, R30, R31 ;  /* 0x0000001e1b1e7223 */ /* 0x000fe2000000001f */
[----:B------:R-:W-:Y:S02]  /*0990*/  LEA.HI R41, R28, UR4, RZ, 0x1c ;  /* 0x000000041c297c11 */ /* 0x000fe4000f8fe0ff */
[----:B------:R-:W-:Y:S01]  /*09a0*/  FMUL R20, R5, R20 ;  /* 0x0000001405147220 */ /* 0x000fe20000400000 */
[----:B------:R-:W-:Y:S01]  /*09b0*/  FADD R28, -R23, R11 ;  /* 0x0000000b171c7221 */ /* 0x000fe20000000100 */
[----:B------:R-:W-:-:S02]  /*09c0*/  FSETP.GEU.AND P6, PT, R30, RZ, PT ;  /* 0x000000ff1e00720b */ /* 0x000fc40003fce000 */
[----:B------:R-:W-:Y:S01]  /*09d0*/  SHF.R.U32.HI R6, RZ, 0x2, R6 ;  /* 0x00000002ff067819 */ /* 0x000fe20000011606 */
[----:B------:R-:W-:Y:S01]  /*09e0*/  FFMA R11, R27, R20, R31 ;  /* 0x000000141b0b7223 */ /* 0x000fe2000000001f */
[----:B------:R-:W-:Y:S01]  /*09f0*/  LEA.HI R25, R22, UR4, RZ, 0x1c ;  /* 0x0000000416197c11 */ /* 0x000fe2000f8fe0ff */
[----:B------:R-:W-:Y:S01]  /*0a00*/  FADD R22, -R23, R7 ;  /* 0x0000000717167221 */ /* 0x000fe20000000100 */
[----:B------:R-:W-:Y:S02]  /*0a10*/  FSETP.GEU.AND P5, PT, R37, RZ, PT ;  /* 0x000000ff2500720b */ /* 0x000fe40003fae000 */
[----:B------:R-:W-:Y:S02]  /*0a20*/  FSEL R7, R30, RZ, P6 ;  /* 0x000000ff1e077208 */ /* 0x000fe40003000000 */
[----:B------:R-:W-:Y:S02]  /*0a30*/  LOP3.LUT R20, R6, 0x3c, RZ, 0xc0, !PT ;  /* 0x0000003c06147812 */ /* 0x000fe400078ec0ff */
[----:B------:R-:W-:Y:S01]  /*0a40*/  FSETP.GEU.AND P6, PT, R4, RZ, PT ;  /* 0x000000ff0400720b */ /* 0x000fe20003fce000 */
[----:B------:R-:W-:Y:S01]  /*0a50*/  FMUL R28, R5, R28 ;  /* 0x0000001c051c7220 */ /* 0x000fe20000400000 */
[----:B------:R-:W-:-:S02]  /*0a60*/  FSETP.GEU.AND P4, PT, R21, RZ, PT ;  /* 0x000000ff1500720b */ /* 0x000fc40003f8e000 */
[----:B------:R-:W-:Y:S02]  /*0a70*/  FSEL R6, R37, RZ, P5 ;  /* 0x000000ff25067208 */ /* 0x000fe40002800000 */
[----:B------:R-:W-:Y:S01]  /*0a80*/  FSETP.GEU.AND P5, PT, R11, RZ, PT ;  /* 0x000000ff0b00720b */ /* 0x000fe20003fae000 */
[----:B------:R-:W-:Y:S01]  /*0a90*/  FMUL R22, R5, R22 ;  /* 0x0000001605167220 */ /* 0x000fe20000400000 */
[----:B------:R-:W-:Y:S01]  /*0aa0*/  FSEL R4, R4, RZ, P6 ;  /* 0x000000ff04047208 */ /* 0x000fe20003000000 */
[----:B------:R-:W-:Y:S01]  /*0ab0*/  FFMA R15, R27, R28, R31 ;  /* 0x0000001c1b0f7223 */ /* 0x000fe2000000001f */
[----:B------:R-:W-:Y:S02]  /*0ac0*/  FSEL R5, R21, RZ, P4 ;  /* 0x000000ff15057208 */ /* 0x000fe40002000000 */
[----:B------:R-:W-:Y:S02]  /*0ad0*/  FSETP.GEU.AND P6, PT, R9, RZ, PT ;  /* 0x000000ff0900720b */ /* 0x000fe40003fce000 */
[----:B------:R-:W-:-:S02]  /*0ae0*/  FSETP.GEU.AND P4, PT, R10, RZ, PT ;  /* 0x000000ff0a00720b */ /* 0x000fc40003f8e000 */
[----:B------:R-:W-:Y:S02]  /*0af0*/  FSEL R11, R11, RZ, P5 ;  /* 0x000000ff0b0b7208 */ /* 0x000fe40002800000 */
[----:B------:R-:W-:Y:S02]  /*0b00*/  FSETP.GEU.AND P5, PT, R8, RZ, PT ;  /* 0x000000ff0800720b */ /* 0x000fe40003fae000 */
[----:B------:R-:W-:Y:S02]  /*0b10*/  FSEL R9, R9, RZ, P6 ;  /* 0x000000ff09097208 */ /* 0x000fe40003000000 */
[----:B------:R-:W-:Y:S02]  /*0b20*/  FSEL R10, R10, RZ, P4 ;  /* 0x000000ff0a0a7208 */ /* 0x000fe40002000000 */
[----:B------:R-:W-:Y:S02]  /*0b30*/  FSETP.GEU.AND P6, PT, R14, RZ, PT ;  /* 0x000000ff0e00720b */ /* 0x000fe40003fce000 */
[----:B------:R-:W-:-:S02]  /*0b40*/  FSETP.GEU.AND P4, PT, R15, RZ, PT ;  /* 0x000000ff0f00720b */ /* 0x000fc40003f8e000 */
[----:B------:R-:W-:Y:S02]  /*0b50*/  FSEL R8, R8, RZ, P5 ;  /* 0x000000ff08087208 */ /* 0x000fe40002800000 */
[----:B------:R-:W-:Y:S01]  /*0b60*/  FSETP.GEU.AND P5, PT, R13, RZ, PT ;  /* 0x000000ff0d00720b */ /* 0x000fe20003fae000 */
[----:B------:R-:W-:Y:S01]  /*0b70*/  FFMA R19, R27, R22, R31 ;  /* 0x000000161b137223 */ /* 0x000fe2000000001f */
[----:B------:R-:W-:Y:S02]  /*0b80*/  FSEL R14, R14, RZ, P6 ;  /* 0x000000ff0e0e7208 */ /* 0x000fe40003000000 */
[----:B------:R-:W-:Y:S01]  /*0b90*/  LEA.HI R39, R24, UR4, RZ, 0x1c ;  /* 0x0000000418277c11 */ /* 0x000fe2000f8fe0ff */
[----:B------:R-:W-:Y:S01]  /*0ba0*/  IMAD R29, R26, 0x4, R29 ;  /* 0x000000041a1d7824 */ /* 0x000fe200078e021d */
[----:B------:R-:W-:Y:S01]  /*0bb0*/  FSEL R15, R15, RZ, P4 ;  /* 0x000000ff0f0f7208 */ /* 0x000fe20002000000 */
[----:B------:R-:W-:Y:S01]  /*0bc0*/  VIADD R21, R20, UR4 ;  /* 0x0000000414157c36 */ /* 0x000fe20008000000 */
[----:B------:R-:W-:Y:S01]  /*0bd0*/  FSETP.GEU.AND P6, PT, R17, RZ, PT ;  /* 0x000000ff1100720b */ /* 0x000fe20003fce000 */
[----:B------:R-:W0:Y:S01]  /*0be0*/  LDC.64 R30, c[0x0][0x238] ;  /* 0x00008e00ff1e7b82 */ /* 0x000e220000000a00 */
[----:B------:R-:W-:-:S02]  /*0bf0*/  FSETP.GEU.AND P4, PT, R18, RZ, PT ;  /* 0x000000ff1200720b */ /* 0x000fc40003f8e000 */
[----:B------:R-:W-:Y:S02]  /*0c00*/  FSEL R13, R13, RZ, P5 ;  /* 0x000000ff0d0d7208 */ /* 0x000fe40002800000 */
[----:B------:R-:W-:Y:S02]  /*0c10*/  FSETP.GEU.AND P5, PT, R16, RZ, PT ;  /* 0x000000ff1000720b */ /* 0x000fe40003fae000 */
[----:B------:R-:W-:Y:S02]  /*0c20*/  FSEL R17, R17, RZ, P6 ;  /* 0x000000ff11117208 */ /* 0x000fe40003000000 */
[----:B------:R-:W-:Y:S02]  /*0c30*/  FSEL R18, R18, RZ, P4 ;  /* 0x000000ff12127208 */ /* 0x000fe40002000000 */
[----:B------:R-:W-:Y:S01]  /*0c40*/  FSETP.GEU.AND P6, PT, R19, RZ, PT ;  /* 0x000000ff1300720b */ /* 0x000fe20003fce000 */
[----:B------:R-:W-:Y:S01]  /*0c50*/  IMAD R24, R26, 0x4, R25 ;  /* 0x000000041a187824 */ /* 0x000fe200078e0219 */
[----:B------:R-:W-:-:S02]  /*0c60*/  FSETP.GEU.AND P4, PT, R12, RZ, PT ;  /* 0x000000ff0c00720b */ /* 0x000fc40003f8e000 */
[----:B------:R-:W-:Y:S02]  /*0c70*/  FSEL R16, R16, RZ, P5 ;  /* 0x000000ff10107208 */ /* 0x000fe40002800000 */
[C---:B------:R-:W-:Y:S01]  /*0c80*/  LEA R25, R26.reuse, R39, 0x2 ;  /* 0x000000271a197211 */ /* 0x040fe200078e10ff */
[----:B------:R-:W-:Y:S01]  /*0c90*/  IMAD R26, R26, 0x4, R41 ;  /* 0x000000041a1a7824 */ /* 0x000fe200078e0229 */
[----:B------:R-:W-:Y:S01]  /*0ca0*/  FSEL R19, R19, RZ, P6 ;  /* 0x000000ff13137208 */ /* 0x000fe20003000000 */
[----:B------:R-:W-:Y:S01]  /*0cb0*/  STS [R29], R16 ;  /* 0x000000101d007388 */ /* 0x000fe20000000800 */
[----:B------:R-:W-:-:S03]  /*0cc0*/  FSEL R12, R12, RZ, P4 ;  /* 0x000000ff0c0c7208 */ /* 0x000fc60002000000 */
[----:B------:R-:W-:Y:S04]  /*0cd0*/  STS [R24+0x100], R17 ;  /* 0x0001001118007388 */ /* 0x000fe80000000800 */
        /* <DEDUP_REMOVED lines=10> */
[----:B------:R1:W-:Y:S04]  /*0d80*/  STS [R29+0xc0], R4 ;  /* 0x0000c0041d007388 */ /* 0x0003e80000000800 */
[----:B------:R2:W-:Y:S04]  /*0d90*/  STS [R24+0x1c0], R5 ;  /* 0x0001c00518007388 */ /* 0x0005e80000000800 */
[----:B------:R-:W-:Y:S04]  /*0da0*/  STS [R25+0x2c0], R6 ;  /* 0x0002c00619007388 */ /* 0x000fe80000000800 */
[----:B------:R-:W-:Y:S01]  /*0db0*/  STS [R26+0x3c0], R7 ;  /* 0x0003c0071a007388 */ /* 0x000fe20000000800 */
[----:B------:R-:W-:-:S04]  /*0dc0*/  LOP3.LUT R28, R35, 0x3fc, RZ, 0xc0, !PT ;  /* 0x000003fc231c7812 */ /* 0x000fc800078ec0ff */
[C---:B------:R-:W-:Y:S01]  /*0dd0*/  LEA R27, R28.reuse, R21, 0x2 ;  /* 0x000000151c1b7211 */ /* 0x040fe200078e10ff */
[----:B------:R-:W-:Y:S01]  /*0de0*/  BAR.SYNC.DEFER_BLOCKING 0x0 ;  /* 0x0000000000007b1d */ /* 0x000fe20000010000 */
[----:B-1----:R-:W-:-:S04]  /*0df0*/  LOP3.LUT R29, R28, 0x400, RZ, 0xfc, !PT ;  /* 0x000004001c1d7812 */ /* 0x002fc800078efcff */
[----:B------:R-:W-:-:S04]  /*0e00*/  SHF.R.U32.HI R29, RZ, 0x4, R29 ;  /* 0x00000004ff1d7819 */ /* 0x000fc8000001161d */
[----:B------:R-:W-:Y:S01]  /*0e10*/  LOP3.LUT R29, R29, 0x7c, RZ, 0xc0, !PT ;  /* 0x0000007c1d1d7812 */ /* 0x000fe200078ec0ff */
[----:B------:R-:W-:Y:S04]  /*0e20*/  LDS R20, [R27] ;  /* 0x000000001b147984 */ /* 0x000fe80000000800 */
[----:B------:R-:W-:Y:S04]  /*0e30*/  LDS R21, [R27+0x4] ;  /* 0x000004001b157984 */ /* 0x000fe80000000800 */
[----:B------:R-:W-:Y:S04]  /*0e40*/  LDS R22, [R27+0x8] ;  /* 0x000008001b167984 */ /* 0x000fe80000000800 */
[----:B------:R-:W1:Y:S01]  /*0e50*/  LDS R23, [R27+0xc] ;  /* 0x00000c001b177984 */ /* 0x000e620000000800 */
[----:B------:R-:W-:Y:S01]  /*0e60*/  VIADD R29, R29, UR4 ;  /* 0x000000041d1d7c36 */ /* 0x000fe20008000000 */
[----:B------:R-:W-:-:S02]  /*0e70*/  LOP3.LUT R35, R36, 0x3c, R35, 0xf8, !PT ;  /* 0x0000003c24237812 */ /* 0x000fc400078ef823 */
[----:B--2---:R-:W-:Y:S02]  /*0e80*/  LOP3.LUT R24, R34, R33, RZ, 0xfc, !PT ;  /* 0x0000002122187212 */ /* 0x004fe400078efcff */
[----:B------:R-:W-:-:S03]  /*0e90*/  LEA R39, R28, R29, 0x2 ;  /* 0x0000001d1c277211 */ /* 0x000fc600078e10ff */
[----:B------:R-:W-:Y:S02]  /*0ea0*/  IMAD R37, R24, 0x40, R35 ;  /* 0x0000004018257824 */ /* 0x000fe400078e0223 */
[----:B------:R-:W-:Y:S04]  /*0eb0*/  LDS R24, [R39+0x1000] ;  /* 0x0010000027187984 */ /* 0x000fe80000000800 */
[----:B------:R-:W-:Y:S04]  /*0ec0*/  LDS R25, [R39+0x1004] ;  /* 0x0010040027197984 */ /* 0x000fe80000000800 */
[----:B------:R-:W-:Y:S04]  /*0ed0*/  LDS R26, [R39+0x1008] ;  /* 0x00100800271a7984 */ /* 0x000fe80000000800 */
[----:B------:R-:W2:Y:S01]  /*0ee0*/  LDS R27, [R39+0x100c] ;  /* 0x00100c00271b7984 */ /* 0x000ea20000000800 */
[----:B------:R-:W-:-:S02]  /*0ef0*/  ISETP.GE.AND P4, PT, R35, 0x40, PT ;  /* 0x000000402300780c */ /* 0x000fc40003f86270 */
[----:B------:R-:W-:Y:S01]  /*0f00*/  LOP3.LUT R29, R28, 0x800, RZ, 0xfc, !PT ;  /* 0x000008001c1d7812 */ /* 0x000fe200078efcff */
[----:B0-----:R-:W-:-:S03]  /*0f10*/  IMAD.WIDE R36, R37, 0x4, R30 ;  /* 0x0000000425247825 */ /* 0x001fc600078e021e */
[----:B------:R-:W-:-:S04]  /*0f20*/  SHF.R.U32.HI R29, RZ, 0x4, R29 ;  /* 0x00000004ff1d7819 */ /* 0x000fc8000001161d */
[----:B------:R-:W-:Y:S01]  /*0f30*/  LOP3.LUT R40, R29, 0xbc, RZ, 0xc0, !PT ;  /* 0x000000bc1d287812 */ /* 0x000fe200078ec0ff */
[----:B------:R-:W-:Y:S02]  /*0f40*/  IMAD R29, R38, 0x40, R35 ;  /* 0x00000040261d7824 */ /* 0x000fe400078e0223 */
[----:B-1----:R0:W-:Y:S02]  /*0f50*/  @!P4 STG.E.128 desc[UR6][R36.64], R20 ;  /* 0x000000142400c986 */ /* 0x0021e4000c101d06 */
[----:B------:R-:W-:Y:S02]  /*0f60*/  VIADD R41, R40, UR4 ;  /* 0x0000000428297c36 */ /* 0x000fe40008000000 */
[----:B0-----:R-:W-:Y:S01]  /*0f70*/  IMAD.WIDE R36, R29, 0x4, R30 ;  /* 0x000000041d247825 */ /* 0x001fe200078e021e */
[----:B------:R-:W-:-:S04]  /*0f80*/  LOP3.LUT R29, R28, 0xc00, RZ, 0xfc, !PT ;  /* 0x00000c001c1d7812 */ /* 0x000fc800078efcff */
[----:B------:R-:W-:-:S04]  /*0f90*/  SHF.R.U32.HI R29, RZ, 0x4, R29 ;  /* 0x00000004ff1d7819 */ /* 0x000fc8000001161d */
[----:B------:R-:W-:Y:S02]  /*0fa0*/  LOP3.LUT R39, R29, 0xfc, RZ, 0xc0, !PT ;  /* 0x000000fc1d277812 */ /* 0x000fe400078ec0ff */
[C---:B------:R-:W-:Y:S02]  /*0fb0*/  LEA R41, R28.reuse, R41, 0x2 ;  /* 0x000000291c297211 */ /* 0x040fe400078e10ff */
[----:B------:R-:W-:Y:S01]  /*0fc0*/  IADD3 R39, R39, UR4, RZ ;  /* 0x0000000427277c10 */ /* 0x000fe2000fffe0ff */
[----:B--2---:R0:W-:Y:S04]  /*0fd0*/  @!P4 STG.E.128 desc[UR6][R36.64], R24 ;  /* 0x000000182400c986 */ /* 0x0041e8000c101d06 */
[----:B------:R-:W-:Y:S01]  /*0fe0*/  IMAD R39, R28, 0x4, R39 ;  /* 0x000000041c277824 */ /* 0x000fe200078e0227 */
[----:B------:R-:W-:Y:S04]  /*0ff0*/  LDS R20, [R41+0x2000] ;  /* 0x0020000029147984 */ /* 0x000fe80000000800 */
[----:B------:R-:W-:Y:S04]  /*1000*/  LDS R21, [R41+0x2004] ;  /* 0x0020040029157984 */ /* 0x000fe80000000800 */
[----:B------:R-:W-:Y:S04]  /*1010*/  LDS R22, [R41+0x2008] ;  /* 0x0020080029167984 */ /* 0x000fe80000000800 */
[----:B------:R-:W1:Y:S01]  /*1020*/  LDS R23, [R41+0x200c] ;  /* 0x00200c0029177984 */ /* 0x000e620000000800 */
[----:B------:R-:W-:-:S03]  /*1030*/  LOP3.LUT R38, R34, 0x20, R33, 0xfe, !PT ;  /* 0x0000002022267812 */ /* 0x000fc600078efe21 */
[----:B------:R-:W-:Y:S04]  /*1040*/  LDS R24, [R39+0x3000] ;  /* 0x0030000027187984 */ /* 0x000fe80000000800 */
[----:B------:R-:W-:Y:S04]  /*1050*/  LDS R25, [R39+0x3004] ;  /* 0x0030040027197984 */ /* 0x000fe80000000800 */
[----:B------:R-:W-:Y:S04]  /*1060*/  LDS R26, [R39+0x3008] ;  /* 0x00300800271a7984 */ /* 0x000fe80000000800 */
[----:B------:R-:W2:Y:S01]  /*1070*/  LDS R27, [R39+0x300c] ;  /* 0x00300c00271b7984 */ /* 0x000ea20000000800 */
[----:B------:R-:W-:-:S04]  /*1080*/  IMAD R29, R38, 0x40, R35 ;  /* 0x00000040261d7824 */ /* 0x000fc800078e0223 */
[----:B0-----:R-:W-:Y:S02]  /*1090*/  IMAD.WIDE R36, R29, 0x4, R30 ;  /* 0x000000041d247825 */ /* 0x001fe400078e021e */
[----:B------:R-:W0:Y:S01]  /*10a0*/  LDC.64 R28, c[0x0][0x240] ;  /* 0x00009000ff1c7b82 */ /* 0x000e220000000a00 */
[----:B------:R-:W-:-:S04]  /*10b0*/  LOP3.LUT R34, R34, 0x30, R33, 0xfe, !PT ;  /* 0x0000003022227812 */ /* 0x000fc800078efe21 */
[----:B------:R-:W-:-:S05]  /*10c0*/  LEA R35, R34, R35, 0x6 ;  /* 0x0000002322237211 */ /* 0x000fca00078e30ff */
[----:B------:R-:W-:Y:S01]  /*10d0*/  IMAD.WIDE R30, R35, 0x4, R30 ;  /* 0x00000004231e7825 */ /* 0x000fe200078e021e */
[----:B-1----:R1:W-:Y:S03]  /*10e0*/  @!P4 STG.E.128 desc[UR6][R36.64], R20 ;  /* 0x000000142400c986 */ /* 0x0023e6000c101d06 */
[----:B0-----:R-:W-:-:S04]  /*10f0*/  IMAD.WIDE R32, R32, 0x4, R28 ;  /* 0x0000000420207825 */ /* 0x001fc800078e021c */
[--C-:B------:R-:W-:Y:S01]  /*1100*/  IMAD.WIDE R34, R0, 0x4, R28.reuse ;  /* 0x0000000400227825 */ /* 0x100fe200078e021c */
[----:B--2---:R0:W-:Y:S03]  /*1110*/  @!P4 STG.E.128 desc[UR6][R30.64], R24 ;  /* 0x000000181e00c986 */ /* 0x0041e6000c101d06 */
[--C-:B-1----:R-:W-:Y:S01]  /*1120*/  IMAD.WIDE R20, R2, 0x4, R28.reuse ;  /* 0x0000000402147825 */ /* 0x102fe200078e021c */
[----:B------:R0:W-:Y:S04]  /*1130*/  @!P3 STG.E.128 desc[UR6][R32.64], R16 ;  /* 0x000000102000b986 */ /* 0x0001e8000c101d06 */
[----:B------:R0:W-:Y:S01]  /*1140*/  @!P2 STG.E.128 desc[UR6][R34.64], R12 ;  /* 0x0000000c2200a986 */ /* 0x0001e2000c101d06 */
[----:B------:R-:W-:-:S03]  /*1150*/  IMAD.WIDE R28, R3, 0x4, R28 ;  /* 0x00000004031c7825 */ /* 0x000fc600078e021c */
[----:B------:R0:W-:Y:S02]  /*1160*/  @!P1 STG.E.128 desc[UR6][R20.64], R8 ;  /* 0x0000000814009986 */ /* 0x0001e4000c101d06 */
[----:B0-----:R-:W-:Y:S05]  /*1170*/  @P0 EXIT ;  /* 0x000000000000094d */ /* 0x001fea0003800000 */
[----:B------:R-:W-:Y:S01]  /*1180*/  STG.E.128 desc[UR6][R28.64], R4 ;  /* 0x000000041c007986 */ /* 0x000fe2000c101d06 */
[----:B------:R-:W-:Y:S05]  /*1190*/  EXIT ;  /* 0x000000000000794d */ /* 0x000fea0003800000 */
.L_x_0:
[----:B------:R-:W-:-:S00]  /*11a0*/  BRA `(.L_x_0) ;  /* 0xfffffffc00fc7947 */ /* 0x000fc0000383ffff */
[----:B------:R-:W-:-:S00]  /*11b0*/  NOP ;  /* 0x0000000000007918 */ /* 0x000fc00000000000 */
        /* <DEDUP_REMOVED lines=12> */
.L_x_1:


//--------------------- .nv.global.init           --------------------------
	.section	.nv.global.init,"aw",@progbits
.nv.global.init:
	.type		_$_str,@object
	.size		_$_str,(_$_str_$_2 - _$_str)
_$_str:
        /*0000*/ 	.byte	0x5f, 0x5f, 0x43, 0x55, 0x44, 0x41, 0x5f, 0x46, 0x54, 0x5a, 0x00
	.type		_$_str_$_2,@object
	.size		_$_str_$_2,(.L_1 - _$_str_$_2)
_$_str_$_2:
        /*000b*/ 	.byte	0x5f, 0x5f, 0x43, 0x55, 0x44, 0x41, 0x5f, 0x50, 0x52, 0x45, 0x43, 0x5f, 0x53, 0x51, 0x52, 0x54
        /*001b*/ 	.byte	0x00
.L_1:


//--------------------- .nv.shared.triton_poi_fused__native_batch_norm_legit_no_training_convolution_relu_5 --------------------------
	.section	.nv.shared.triton_poi_fused__native_batch_norm_legit_no_training_convolution_relu_5,"aw",@nobits
	.sectionflags	@""
	.align	16
	.zero		1024


//--------------------- .nv.constant0.triton_poi_fused__native_batch_norm_legit_no_training_convolution_relu_5 --------------------------
	.section	.nv.constant0.triton_poi_fused__native_batch_norm_legit_no_training_convolution_relu_5,"a",@progbits
	.sectionflags	@""
	.align	4
.nv.constant0.triton_poi_fused__native_batch_norm_legit_no_training_convolution_relu_5:
	.zero		592
